//
// Generated by NVIDIA NVVM Compiler
//
// Compiler Build ID: CL-36424714
// Cuda compilation tools, release 13.0, V13.0.88
// Based on NVVM 20.0.0
//

.version 9.0
.target sm_100
.address_size 64

	// .globl	_Z9GPUmatmuliPdS_S_

.visible .entry _Z9GPUmatmuliPdS_S_(
	.param .u32 _Z9GPUmatmuliPdS_S__param_0,
	.param .u64 .ptr .align 1 _Z9GPUmatmuliPdS_S__param_1,
	.param .u64 .ptr .align 1 _Z9GPUmatmuliPdS_S__param_2,
	.param .u64 .ptr .align 1 _Z9GPUmatmuliPdS_S__param_3
)
{
	.reg .pred 	%p<10>;
	.reg .b32 	%r<85>;
	.reg .b64 	%rd<69>;
	.reg .b64 	%fd<55>;

	ld.param.u32 	%r42, [_Z9GPUmatmuliPdS_S__param_0];
	ld.param.u64 	%rd5, [_Z9GPUmatmuliPdS_S__param_1];
	ld.param.u64 	%rd6, [_Z9GPUmatmuliPdS_S__param_2];
	ld.param.u64 	%rd4, [_Z9GPUmatmuliPdS_S__param_3];
	cvta.to.global.u64 	%rd1, %rd6;
	cvta.to.global.u64 	%rd2, %rd5;
	mov.u32 	%r43, %ctaid.x;
	mov.u32 	%r44, %ntid.x;
	mul.lo.s32 	%r1, %r43, %r44;
	setp.lt.s32 	%p1, %r42, 1;
	@%p1 bra 	$L__BB0_12;
	cvta.to.global.u64 	%rd7, %rd4;
	mov.u32 	%r2, %ntid.y;
	mov.u32 	%r3, %tid.y;
	mov.u32 	%r46, %tid.x;
	add.s32 	%r47, %r1, %r46;
	mul.wide.s32 	%rd8, %r47, 8;
	add.s64 	%rd3, %rd7, %rd8;
	ld.global.f64 	%fd52, [%rd3];
	and.b32  	%r4, %r42, 7;
	setp.lt.u32 	%p2, %r42, 8;
	mov.b32 	%r83, 0;
	@%p2 bra 	$L__BB0_4;
	and.b32  	%r83, %r42, 2147483640;
	neg.s32 	%r81, %r83;
	add.s32 	%r80, %r3, %r2;
	shl.b32 	%r8, %r2, 3;
	shl.b32 	%r48, %r2, 1;
	add.s32 	%r79, %r3, %r48;
	mad.lo.s32 	%r78, %r2, 3, %r3;
	shl.b32 	%r49, %r2, 2;
	add.s32 	%r77, %r3, %r49;
	mad.lo.s32 	%r76, %r2, 5, %r3;
	mad.lo.s32 	%r75, %r2, 6, %r3;
	mad.lo.s32 	%r74, %r2, 7, %r3;
	add.s32 	%r72, %r1, 3;
	mov.u32 	%r73, %r3;
$L__BB0_3:
	.pragma "nounroll";
	add.s32 	%r50, %r72, -3;
	mul.wide.u32 	%rd9, %r50, 8;
	add.s64 	%rd10, %rd2, %rd9;
	ld.global.f64 	%fd9, [%rd10];
	mul.wide.u32 	%rd11, %r73, 8;
	add.s64 	%rd12, %rd1, %rd11;
	ld.global.f64 	%fd10, [%rd12];
	fma.rn.f64 	%fd11, %fd9, %fd10, %fd52;
	st.global.f64 	[%rd3], %fd11;
	add.s32 	%r51, %r72, -2;
	mul.wide.u32 	%rd13, %r51, 8;
	add.s64 	%rd14, %rd2, %rd13;
	ld.global.f64 	%fd12, [%rd14];
	mul.wide.u32 	%rd15, %r80, 8;
	add.s64 	%rd16, %rd1, %rd15;
	ld.global.f64 	%fd13, [%rd16];
	fma.rn.f64 	%fd14, %fd12, %fd13, %fd11;
	st.global.f64 	[%rd3], %fd14;
	add.s32 	%r52, %r72, -1;
	mul.wide.u32 	%rd17, %r52, 8;
	add.s64 	%rd18, %rd2, %rd17;
	ld.global.f64 	%fd15, [%rd18];
	mul.wide.u32 	%rd19, %r79, 8;
	add.s64 	%rd20, %rd1, %rd19;
	ld.global.f64 	%fd16, [%rd20];
	fma.rn.f64 	%fd17, %fd15, %fd16, %fd14;
	st.global.f64 	[%rd3], %fd17;
	add.s32 	%r53, %r72, 4;
	mul.wide.u32 	%rd21, %r72, 8;
	add.s64 	%rd22, %rd2, %rd21;
	ld.global.f64 	%fd18, [%rd22];
	mul.wide.u32 	%rd23, %r78, 8;
	add.s64 	%rd24, %rd1, %rd23;
	ld.global.f64 	%fd19, [%rd24];
	fma.rn.f64 	%fd20, %fd18, %fd19, %fd17;
	st.global.f64 	[%rd3], %fd20;
	add.s32 	%r54, %r72, 1;
	mul.wide.u32 	%rd25, %r54, 8;
	add.s64 	%rd26, %rd2, %rd25;
	ld.global.f64 	%fd21, [%rd26];
	mul.wide.u32 	%rd27, %r77, 8;
	add.s64 	%rd28, %rd1, %rd27;
	ld.global.f64 	%fd22, [%rd28];
	fma.rn.f64 	%fd23, %fd21, %fd22, %fd20;
	st.global.f64 	[%rd3], %fd23;
	add.s32 	%r55, %r72, 2;
	mul.wide.u32 	%rd29, %r55, 8;
	add.s64 	%rd30, %rd2, %rd29;
	ld.global.f64 	%fd24, [%rd30];
	mul.wide.u32 	%rd31, %r76, 8;
	add.s64 	%rd32, %rd1, %rd31;
	ld.global.f64 	%fd25, [%rd32];
	fma.rn.f64 	%fd26, %fd24, %fd25, %fd23;
	st.global.f64 	[%rd3], %fd26;
	add.s32 	%r56, %r72, 3;
	mul.wide.u32 	%rd33, %r56, 8;
	add.s64 	%rd34, %rd2, %rd33;
	ld.global.f64 	%fd27, [%rd34];
	mul.wide.u32 	%rd35, %r75, 8;
	add.s64 	%rd36, %rd1, %rd35;
	ld.global.f64 	%fd28, [%rd36];
	fma.rn.f64 	%fd29, %fd27, %fd28, %fd26;
	st.global.f64 	[%rd3], %fd29;
	mul.wide.u32 	%rd37, %r53, 8;
	add.s64 	%rd38, %rd2, %rd37;
	ld.global.f64 	%fd30, [%rd38];
	mul.wide.u32 	%rd39, %r74, 8;
	add.s64 	%rd40, %rd1, %rd39;
	ld.global.f64 	%fd31, [%rd40];
	fma.rn.f64 	%fd52, %fd30, %fd31, %fd29;
	st.global.f64 	[%rd3], %fd52;
	add.s32 	%r81, %r81, 8;
	add.s32 	%r80, %r80, %r8;
	add.s32 	%r79, %r79, %r8;
	add.s32 	%r78, %r78, %r8;
	add.s32 	%r77, %r77, %r8;
	add.s32 	%r76, %r76, %r8;
	add.s32 	%r75, %r75, %r8;
	add.s32 	%r74, %r74, %r8;
	add.s32 	%r73, %r73, %r8;
	add.s32 	%r72, %r72, 8;
	setp.ne.s32 	%p3, %r81, 0;
	@%p3 bra 	$L__BB0_3;
$L__BB0_4:
	setp.eq.s32 	%p4, %r4, 0;
	@%p4 bra 	$L__BB0_12;
	and.b32  	%r37, %r42, 3;
	setp.lt.u32 	%p5, %r4, 4;
	@%p5 bra 	$L__BB0_7;
	add.s32 	%r57, %r83, %r1;
	mul.wide.u32 	%rd41, %r57, 8;
	add.s64 	%rd42, %rd2, %rd41;
	ld.global.f64 	%fd32, [%rd42];
	mad.lo.s32 	%r58, %r83, %r2, %r3;
	mul.wide.u32 	%rd43, %r58, 8;
	add.s64 	%rd44, %rd1, %rd43;
	ld.global.f64 	%fd33, [%rd44];
	fma.rn.f64 	%fd34, %fd32, %fd33, %fd52;
	st.global.f64 	[%rd3], %fd34;
	add.s32 	%r59, %r57, 1;
	mul.wide.u32 	%rd45, %r59, 8;
	add.s64 	%rd46, %rd2, %rd45;
	ld.global.f64 	%fd35, [%rd46];
	add.s32 	%r60, %r58, %r2;
	mul.wide.u32 	%rd47, %r60, 8;
	add.s64 	%rd48, %rd1, %rd47;
	ld.global.f64 	%fd36, [%rd48];
	fma.rn.f64 	%fd37, %fd35, %fd36, %fd34;
	st.global.f64 	[%rd3], %fd37;
	add.s32 	%r61, %r57, 2;
	mul.wide.u32 	%rd49, %r61, 8;
	add.s64 	%rd50, %rd2, %rd49;
	ld.global.f64 	%fd38, [%rd50];
	add.s32 	%r62, %r60, %r2;
	mul.wide.u32 	%rd51, %r62, 8;
	add.s64 	%rd52, %rd1, %rd51;
	ld.global.f64 	%fd39, [%rd52];
	fma.rn.f64 	%fd40, %fd38, %fd39, %fd37;
	st.global.f64 	[%rd3], %fd40;
	add.s32 	%r63, %r57, 3;
	mul.wide.u32 	%rd53, %r63, 8;
	add.s64 	%rd54, %rd2, %rd53;
	ld.global.f64 	%fd41, [%rd54];
	add.s32 	%r64, %r62, %r2;
	mul.wide.u32 	%rd55, %r64, 8;
	add.s64 	%rd56, %rd1, %rd55;
	ld.global.f64 	%fd42, [%rd56];
	fma.rn.f64 	%fd52, %fd41, %fd42, %fd40;
	st.global.f64 	[%rd3], %fd52;
	add.s32 	%r83, %r83, 4;
$L__BB0_7:
	setp.eq.s32 	%p6, %r37, 0;
	@%p6 bra 	$L__BB0_12;
	setp.eq.s32 	%p7, %r37, 1;
	@%p7 bra 	$L__BB0_10;
	add.s32 	%r65, %r83, %r1;
	mul.wide.u32 	%rd57, %r65, 8;
	add.s64 	%rd58, %rd2, %rd57;
	ld.global.f64 	%fd43, [%rd58];
	mad.lo.s32 	%r66, %r83, %r2, %r3;
	mul.wide.u32 	%rd59, %r66, 8;
	add.s64 	%rd60, %rd1, %rd59;
	ld.global.f64 	%fd44, [%rd60];
	fma.rn.f64 	%fd45, %fd43, %fd44, %fd52;
	st.global.f64 	[%rd3], %fd45;
	add.s32 	%r67, %r65, 1;
	mul.wide.u32 	%rd61, %r67, 8;
	add.s64 	%rd62, %rd2, %rd61;
	ld.global.f64 	%fd46, [%rd62];
	add.s32 	%r68, %r66, %r2;
	mul.wide.u32 	%rd63, %r68, 8;
	add.s64 	%rd64, %rd1, %rd63;
	ld.global.f64 	%fd47, [%rd64];
	fma.rn.f64 	%fd52, %fd46, %fd47, %fd45;
	st.global.f64 	[%rd3], %fd52;
	add.s32 	%r83, %r83, 2;
$L__BB0_10:
	and.b32  	%r69, %r42, 1;
	setp.eq.b32 	%p8, %r69, 1;
	not.pred 	%p9, %p8;
	@%p9 bra 	$L__BB0_12;
	add.s32 	%r70, %r83, %r1;
	mul.wide.u32 	%rd65, %r70, 8;
	add.s64 	%rd66, %rd2, %rd65;
	ld.global.f64 	%fd48, [%rd66];
	mad.lo.s32 	%r71, %r83, %r2, %r3;
	mul.wide.u32 	%rd67, %r71, 8;
	add.s64 	%rd68, %rd1, %rd67;
	ld.global.f64 	%fd49, [%rd68];
	fma.rn.f64 	%fd50, %fd48, %fd49, %fd52;
	st.global.f64 	[%rd3], %fd50;
$L__BB0_12:
	ret;

}


// ===== COMPILED SASS (sm_100) =====

	.target	sm_100

	.elftype	@"ET_EXEC"


//--------------------- .note.nv.tkinfo           --------------------------
	.section	.note.nv.tkinfo,"",@"SHT_NOTE"
	.sectionflags	@"SHF_NOTE_NV_TKINFO"
	.tkinfo
        /*0018*/ 	.word	0x00000002
        /*0030*/ 	.string	""
        /*0030*/ 	.string	"ptxas"
        /*0030*/ 	.string	"Cuda compilation tools, release 13.0, V13.0.88"
        /*0030*/ 	.string	"Build cuda_13.0.r13.0/compiler.36424714_0"
        /*0030*/ 	.string	"-arch sm_100 -m 64 "



//--------------------- .note.nv.cuinfo           --------------------------
	.section	.note.nv.cuinfo,"",@"SHT_NOTE"
	.sectionflags	@"SHF_NOTE_NV_CUINFO"
        /*0018*/ 	.short	0x0002
        /*001a*/ 	.short	0x0064
        /*001c*/ 	.short	0x0082
	.zero		2


//--------------------- .nv.info                  --------------------------
	.section	.nv.info,"",@"SHT_CUDA_INFO"
	.align	4


	//----- nvinfo : EIATTR_REGCOUNT
	.align		4
        /*0000*/ 	.byte	0x04, 0x2f
        /*0002*/ 	.short	(.L_1 - .L_0)
	.align		4
.L_0:
        /*0004*/ 	.word	index@(_Z9GPUmatmuliPdS_S_)
        /*0008*/ 	.word	0x00000020


	//----- nvinfo : EIATTR_FRAME_SIZE
	.align		4
.L_1:
        /*000c*/ 	.byte	0x04, 0x11
        /*000e*/ 	.short	(.L_3 - .L_2)
	.align		4
.L_2:
        /*0010*/ 	.word	index@(_Z9GPUmatmuliPdS_S_)
        /*0014*/ 	.word	0x00000000


	//----- nvinfo : EIATTR_MIN_STACK_SIZE
	.align		4
.L_3:
        /*0018*/ 	.byte	0x04, 0x12
        /*001a*/ 	.short	(.L_5 - .L_4)
	.align		4
.L_4:
        /*001c*/ 	.word	index@(_Z9GPUmatmuliPdS_S_)
        /*0020*/ 	.word	0x00000000
.L_5:


//--------------------- .nv.compat                --------------------------
	.section	.nv.compat,"",@"SHT_CUDA_COMPAT_INFO"
	.align	4
        /*0000*/ 	.byte	0x02, 0x09, 0x00, 0x00, 0x02, 0x02, 0x01, 0x00, 0x02, 0x05, 0x05, 0x00, 0x03, 0x07, 0x01, 0x01
        /*0010*/ 	.byte	0x02, 0x03, 0x00, 0x00, 0x02, 0x06, 0x01, 0x00, 0x04, 0x0b, 0x08, 0x00, 0x01, 0x00, 0x00, 0x00
        /*0020*/ 	.byte	0x00, 0x00, 0x00, 0x00


//--------------------- .nv.info._Z9GPUmatmuliPdS_S_ --------------------------
	.section	.nv.info._Z9GPUmatmuliPdS_S_,"",@"SHT_CUDA_INFO"
	.sectionflags	@""
	.align	4


	//----- nvinfo : EIATTR_CUDA_API_VERSION
	.align		4
        /*0000*/ 	.byte	0x04, 0x37
        /*0002*/ 	.short	(.L_7 - .L_6)
.L_6:
        /*0004*/ 	.word	0x00000082


	//----- nvinfo : EIATTR_KPARAM_INFO
	.align		4
.L_7:
        /*0008*/ 	.byte	0x04, 0x17
        /*000a*/ 	.short	(.L_9 - .L_8)
.L_8:
        /*000c*/ 	.word	0x00000000
        /*0010*/ 	.short	0x0003
        /*0012*/ 	.short	0x0018
        /*0014*/ 	.byte	0x00, 0xf5, 0x21, 0x00


	//----- nvinfo : EIATTR_KPARAM_INFO
	.align		4
.L_9:
        /*0018*/ 	.byte	0x04, 0x17
        /*001a*/ 	.short	(.L_11 - .L_10)
.L_10:
        /*001c*/ 	.word	0x00000000
        /*0020*/ 	.short	0x0002
        /*0022*/ 	.short	0x0010
        /*0024*/ 	.byte	0x00, 0xf5, 0x21, 0x00


	//----- nvinfo : EIATTR_KPARAM_INFO
	.align		4
.L_11:
        /*0028*/ 	.byte	0x04, 0x17
        /*002a*/ 	.short	(.L_13 - .L_12)
.L_12:
        /*002c*/ 	.word	0x00000000
        /*0030*/ 	.short	0x0001
        /*0032*/ 	.short	0x0008
        /*0034*/ 	.byte	0x00, 0xf5, 0x21, 0x00


	//----- nvinfo : EIATTR_KPARAM_INFO
	.align		4
.L_13:
        /*0038*/ 	.byte	0x04, 0x17
        /*003a*/ 	.short	(.L_15 - .L_14)
.L_14:
        /*003c*/ 	.word	0x00000000
        /*0040*/ 	.short	0x0000
        /*0042*/ 	.short	0x0000
        /*0044*/ 	.byte	0x00, 0xf0, 0x11, 0x00


	//----- nvinfo : EIATTR_SPARSE_MMA_MASK
	.align		4
.L_15:
        /*0048*/ 	.byte	0x03, 0x50
        /*004a*/ 	.short	0x0000


	//----- nvinfo : EIATTR_MAXREG_COUNT
	.align		4
        /*004c*/ 	.byte	0x03, 0x1b
        /*004e*/ 	.short	0x00ff


	//----- nvinfo : EIATTR_MERCURY_ISA_VERSION
	.align		4
        /*0050*/ 	.byte	0x03, 0x5f
        /*0052*/ 	.short	0x0101


	//----- nvinfo : EIATTR_VRC_CTA_INIT_COUNT
	.align		4
        /*0054*/ 	.byte	0x02, 0x4a
	.zero		1
	.zero		1


	//----- nvinfo : EIATTR_EXIT_INSTR_OFFSETS
	.align		4
        /*0058*/ 	.byte	0x04, 0x1c
        /*005a*/ 	.short	(.L_17 - .L_16)


	//   ....[0]....
.L_16:
        /*005c*/ 	.word	0x00000060


	//   ....[1]....
        /*0060*/ 	.word	0x00000650


	//   ....[2]....
        /*0064*/ 	.word	0x000008d0


	//   ....[3]....
        /*0068*/ 	.word	0x00000a50


	//   ....[4]....
        /*006c*/ 	.word	0x00000b00


	//----- nvinfo : EIATTR_CBANK_PARAM_SIZE
	.align		4
.L_17:
        /*0070*/ 	.byte	0x03, 0x19
        /*0072*/ 	.short	0x0020


	//----- nvinfo : EIATTR_PARAM_CBANK
	.align		4
        /*0074*/ 	.byte	0x04, 0x0a
        /*0076*/ 	.short	(.L_19 - .L_18)
	.align		4
.L_18:
        /*0078*/ 	.word	index@(.nv.constant0._Z9GPUmatmuliPdS_S_)
        /*007c*/ 	.short	0x0380
        /*007e*/ 	.short	0x0020


	//----- nvinfo : EIATTR_SW_WAR
	.align		4
.L_19:
        /*0080*/ 	.byte	0x04, 0x36
        /*0082*/ 	.short	(.L_21 - .L_20)
.L_20:
        /*0084*/ 	.word	0x00000008
.L_21:


//--------------------- .nv.callgraph             --------------------------
	.section	.nv.callgraph,"",@"SHT_CUDA_CALLGRAPH"
	.align	4
	.sectionentsize	8
	.align		4
        /*0000*/ 	.word	0x00000000
	.align		4
        /*0004*/ 	.word	0xffffffff
	.align		4
        /*0008*/ 	.word	0x00000000
	.align		4
        /*000c*/ 	.word	0xfffffffe
	.align		4
        /*0010*/ 	.word	0x00000000
	.align		4
        /*0014*/ 	.word	0xfffffffd
	.align		4
        /*0018*/ 	.word	0x00000000
	.align		4
        /*001c*/ 	.word	0xfffffffc


//--------------------- .text._Z9GPUmatmuliPdS_S_ --------------------------
	.section	.text._Z9GPUmatmuliPdS_S_,"ax",@progbits
	.align	128
        .global         _Z9GPUmatmuliPdS_S_
        .type           _Z9GPUmatmuliPdS_S_,@function
        .size           _Z9GPUmatmuliPdS_S_,(.L_x_5 - _Z9GPUmatmuliPdS_S_)
        .other          _Z9GPUmatmuliPdS_S_,@"STO_CUDA_ENTRY STV_DEFAULT"
_Z9GPUmatmuliPdS_S_:
.text._Z9GPUmatmuliPdS_S_:
[----:B------:R-:W-:Y:S08]  /*0000*/  LDC R1, c[0x0][0x37c] ;  /* 0x0000df00ff017b82 */ /* 0x000ff00000000800 */
[----:B------:R-:W0:Y:S01]  /*0010*/  LDC R0, c[0x0][0x380] ;  /* 0x0000e000ff007b82 */ /* 0x000e220000000800 */
[----:B------:R-:W1:Y:S07]  /*0020*/  LDCU UR5, c[0x0][0x360] ;  /* 0x00006c00ff0577ac */ /* 0x000e6e0008000800 */
[----:B------:R-:W1:Y:S01]  /*0030*/  S2UR UR4, SR_CTAID.X ;  /* 0x00000000000479c3 */ /* 0x000e620000002500 */
[----:B0-----:R-:W-:Y:S01]  /*0040*/  ISETP.GE.AND P0, PT, R0, 0x1, PT ;  /* 0x000000010000780c */ /* 0x001fe20003f06270 */
[----:B-1----:R-:W-:-:S12]  /*0050*/  UIMAD UR4, UR4, UR5, URZ ;  /* 0x00000005040472a4 */ /* 0x002fd8000f8e02ff */
[----:B------:R-:W-:Y:S05]  /*0060*/  @!P0 EXIT ;  /* 0x000000000000894d */ /* 0x000fea0003800000 */
[----:B------:R-:W0:Y:S01]  /*0070*/  S2R R3, SR_TID.X ;  /* 0x0000000000037919 */ /* 0x000e220000002100 */
[----:B------:R-:W1:Y:S01]  /*0080*/  LDC.64 R12, c[0x0][0x398] ;  /* 0x0000e600ff0c7b82 */ /* 0x000e620000000a00 */
[----:B------:R-:W2:Y:S01]  /*0090*/  LDCU.64 UR6, c[0x0][0x358] ;  /* 0x00006b00ff0677ac */ /* 0x000ea20008000a00 */
[C---:B------:R-:W-:Y:S01]  /*00a0*/  ISETP.GE.U32.AND P1, PT, R0.reuse, 0x8, PT ;  /* 0x000000080000780c */ /* 0x040fe20003f26070 */
[----:B------:R-:W3:Y:S01]  /*00b0*/  S2R R4, SR_TID.Y ;  /* 0x0000000000047919 */ /* 0x000ee20000002200 */
[----:B------:R-:W-:Y:S01]  /*00c0*/  LOP3.LUT R2, R0, 0x7, RZ, 0xc0, !PT ;  /* 0x0000000700027812 */ /* 0x000fe200078ec0ff */
[----:B------:R-:W-:-:S03]  /*00d0*/  HFMA2 R5, -RZ, RZ, 0, 0 ;  /* 0x00000000ff057431 */ /* 0x000fc600000001ff */
[----:B------:R-:W-:Y:S02]  /*00e0*/  ISETP.NE.AND P0, PT, R2, RZ, PT ;  /* 0x000000ff0200720c */ /* 0x000fe40003f05270 */
[----:B0-----:R-:W-:-:S05]  /*00f0*/  IADD3 R3, PT, PT, R3, UR4, RZ ;  /* 0x0000000403037c10 */ /* 0x001fca000fffe0ff */
[----:B-1----:R-:W-:Y:S02]  /*0100*/  IMAD.WIDE R12, R3, 0x8, R12 ;  /* 0x00000008030c7825 */ /* 0x002fe400078e020c */
[----:B------:R-:W0:Y:S03]  /*0110*/  LDC R3, c[0x0][0x364] ;  /* 0x0000d900ff037b82 */ /* 0x000e260000000800 */
[----:B--2---:R1:W5:Y:S01]  /*0120*/  LDG.E.64 R28, desc[UR6][R12.64] ;  /* 0x000000060c1c7981 */ /* 0x004362000c1e1b00 */
[----:B---3--:R-:W-:Y:S05]  /*0130*/  @!P1 BRA `(.L_x_0) ;  /* 0x0000000400449947 */ /* 0x008fea0003800000 */
[----:B------:R-:W-:Y:S01]  /*0140*/  UIADD3 UR5, UPT, UPT, UR4, 0x3, URZ ;  /* 0x0000000304057890 */ /* 0x000fe2000fffe0ff */
[----:B------:R-:W-:Y:S01]  /*0150*/  LOP3.LUT R5, R0, 0x7ffffff8, RZ, 0xc0, !PT ;  /* 0x7ffffff800057812 */ /* 0x000fe200078ec0ff */
[C-C-:B0-----:R-:W-:Y:S01]  /*0160*/  IMAD R10, R3.reuse, 0x3, R4.reuse ;  /* 0x00000003030a7824 */ /* 0x141fe200078e0204 */
[CC--:B------:R-:W-:Y:S01]  /*0170*/  IADD3 R26, PT, PT, R3.reuse, R4.reuse, RZ ;  /* 0x00000004031a7210 */ /* 0x0c0fe20007ffe0ff */
[C-C-:B------:R-:W-:Y:S01]  /*0180*/  IMAD R9, R3.reuse, 0x5, R4.reuse ;  /* 0x0000000503097824 */ /* 0x140fe200078e0204 */
[CC--:B------:R-:W-:Y:S01]  /*0190*/  LEA R8, R3.reuse, R4.reuse, 0x1 ;  /* 0x0000000403087211 */ /* 0x0c0fe200078e08ff */
[C-C-:B------:R-:W-:Y:S01]  /*01a0*/  IMAD R11, R3.reuse, 0x6, R4.reuse ;  /* 0x00000006030b7824 */ /* 0x140fe200078e0204 */
[C---:B------:R-:W-:Y:S01]  /*01b0*/  LEA R7, R3.reuse, R4, 0x2 ;  /* 0x0000000403077211 */ /* 0x040fe200078e10ff */
[--C-:B------:R-:W-:Y:S01]  /*01c0*/  IMAD R24, R3, 0x7, R4.reuse ;  /* 0x0000000703187824 */ /* 0x100fe200078e0204 */
[----:B------:R-:W-:Y:S01]  /*01d0*/  IADD3 R6, PT, PT, -R5, RZ, RZ ;  /* 0x000000ff05067210 */ /* 0x000fe20007ffe1ff */
[----:B------:R-:W-:Y:S01]  /*01e0*/  IMAD.MOV.U32 R25, RZ, RZ, R4 ;  /* 0x000000ffff197224 */ /* 0x000fe200078e0004 */
[----:B------:R-:W-:-:S07]  /*01f0*/  MOV R27, UR5 ;  /* 0x00000005001b7c02 */ /* 0x000fce0008000f00 */
.L_x_1:
[----:B------:R-:W0:Y:S01]  /*0200*/  LDC.64 R16, c[0x0][0x388] ;  /* 0x0000e200ff107b82 */ /* 0x000e220000000a00 */
[----:B------:R-:W-:-:S07]  /*0210*/  IADD3 R21, PT, PT, R27, -0x3, RZ ;  /* 0xfffffffd1b157810 */ /* 0x000fce0007ffe0ff */
[----:B--2---:R-:W2:Y:S01]  /*0220*/  LDC.64 R14, c[0x0][0x390] ;  /* 0x0000e400ff0e7b82 */ /* 0x004ea20000000a00 */
[----:B0-----:R-:W-:-:S05]  /*0230*/  IMAD.WIDE.U32 R20, R21, 0x8, R16 ;  /* 0x0000000815147825 */ /* 0x001fca00078e0010 */
[----:B------:R-:W3:Y:S01]  /*0240*/  LDG.E.64 R18, desc[UR6][R20.64] ;  /* 0x0000000614127981 */ /* 0x000ee2000c1e1b00 */
[----:B--2---:R-:W-:-:S05]  /*0250*/  IMAD.WIDE.U32 R22, R25, 0x8, R14 ;  /* 0x0000000819167825 */ /* 0x004fca00078e000e */
[----:B------:R-:W3:Y:S02]  /*0260*/  LDG.E.64 R20, desc[UR6][R22.64] ;  /* 0x0000000616147981 */ /* 0x000ee4000c1e1b00 */
[----:B---3-5:R-:W-:Y:S01]  /*0270*/  DFMA R20, R18, R20, R28 ;  /* 0x000000141214722b */ /* 0x028fe2000000001c */
[----:B------:R-:W-:Y:S01]  /*0280*/  IADD3 R29, PT, PT, R27, -0x2, RZ ;  /* 0xfffffffe1b1d7810 */ /* 0x000fe20007ffe0ff */
[----:B------:R-:W-:-:S04]  /*0290*/  IMAD.WIDE.U32 R18, R26, 0x8, R14 ;  /* 0x000000081a127825 */ /* 0x000fc800078e000e */
[----:B------:R-:W-:Y:S01]  /*02a0*/  IMAD.WIDE.U32 R28, R29, 0x8, R16 ;  /* 0x000000081d1c7825 */ /* 0x000fe200078e0010 */
[----:B------:R0:W-:Y:S04]  /*02b0*/  STG.E.64 desc[UR6][R12.64], R20 ;  /* 0x000000140c007986 */ /* 0x0001e8000c101b06 */
[----:B------:R-:W2:Y:S04]  /*02c0*/  LDG.E.64 R18, desc[UR6][R18.64] ;  /* 0x0000000612127981 */ /* 0x000ea8000c1e1b00 */
[----:B------:R-:W2:Y:S01]  /*02d0*/  LDG.E.64 R28, desc[UR6][R28.64] ;  /* 0x000000061c1c7981 */ /* 0x000ea2000c1e1b00 */
[----:B------:R-:W-:Y:S01]  /*02e0*/  VIADD R23, R27, 0xffffffff ;  /* 0xffffffff1b177836 */ /* 0x000fe20000000000 */
[----:B--2---:R-:W-:-:S03]  /*02f0*/  DFMA R18, R28, R18, R20 ;  /* 0x000000121c12722b */ /* 0x004fc60000000014 */
[----:B0-----:R-:W-:-:S04]  /*0300*/  IMAD.WIDE.U32 R20, R23, 0x8, R16 ;  /* 0x0000000817147825 */ /* 0x001fc800078e0010 */
[--C-:B------:R-:W-:Y:S01]  /*0310*/  IMAD.WIDE.U32 R22, R8, 0x8, R14.reuse ;  /* 0x0000000808167825 */ /* 0x100fe200078e000e */
[----:B------:R0:W-:Y:S04]  /*0320*/  STG.E.64 desc[UR6][R12.64], R18 ;  /* 0x000000120c007986 */ /* 0x0001e8000c101b06 */
[----:B------:R-:W2:Y:S04]  /*0330*/  LDG.E.64 R20, desc[UR6][R20.64] ;  /* 0x0000000614147981 */ /* 0x000ea8000c1e1b00 */
[----:B------:R-:W2:Y:S01]  /*0340*/  LDG.E.64 R22, desc[UR6][R22.64] ;  /* 0x0000000616167981 */ /* 0x000ea2000c1e1b00 */
[----:B------:R-:W-:Y:S01]  /*0350*/  IMAD.WIDE.U32 R28, R10, 0x8, R14 ;  /* 0x000000080a1c7825 */ /* 0x000fe200078e000e */
[----:B--2---:R-:W-:-:S03]  /*0360*/  DFMA R22, R20, R22, R18 ;  /* 0x000000161416722b */ /* 0x004fc60000000012 */
[----:B0-----:R-:W-:-:S04]  /*0370*/  IMAD.WIDE.U32 R18, R27, 0x8, R16 ;  /* 0x000000081b127825 */ /* 0x001fc800078e0010 */
[----:B------:R0:W-:Y:S04]  /*0380*/  STG.E.64 desc[UR6][R12.64], R22 ;  /* 0x000000160c007986 */ /* 0x0001e8000c101b06 */
[----:B------:R-:W2:Y:S04]  /*0390*/  LDG.E.64 R18, desc[UR6][R18.64] ;  /* 0x0000000612127981 */ /* 0x000ea8000c1e1b00 */
[----:B------:R-:W2:Y:S01]  /*03a0*/  LDG.E.64 R28, desc[UR6][R28.64] ;  /* 0x000000061c1c7981 */ /* 0x000ea2000c1e1b00 */
[----:B------:R-:W-:Y:S01]  /*03b0*/  IADD3 R21, PT, PT, R27, 0x1, RZ ;  /* 0x000000011b157810 */ /* 0x000fe20007ffe0ff */
[----:B--2---:R-:W-:-:S04]  /*03c0*/  DFMA R28, R18, R28, R22 ;  /* 0x0000001c121c722b */ /* 0x004fc80000000016 */
[----:B0-----:R-:W-:-:S04]  /*03d0*/  IMAD.WIDE.U32 R22, R21, 0x8, R16 ;  /* 0x0000000815167825 */ /* 0x001fc800078e0010 */
[----:B------:R-:W-:Y:S01]  /*03e0*/  IMAD.WIDE.U32 R20, R7, 0x8, R14 ;  /* 0x0000000807147825 */ /* 0x000fe200078e000e */
        /* <DEDUP_REMOVED lines=13> */
[--C-:B------:R-:W-:Y:S01]  /*04c0*/  IMAD.WIDE.U32 R22, R11, 0x8, R14.reuse ;  /* 0x000000080b167825 */ /* 0x100fe200078e000e */
[----:B------:R2:W-:Y:S04]  /*04d0*/  STG.E.64 desc[UR6][R12.64], R18 ;  /* 0x000000120c007986 */ /* 0x0005e8000c101b06 */
[----:B------:R-:W3:Y:S04]  /*04e0*/  LDG.E.64 R20, desc[UR6][R20.64] ;  /* 0x0000000614147981 */ /* 0x000ee8000c1e1b00 */
[----:B------:R-:W3:Y:S01]  /*04f0*/  LDG.E.64 R22, desc[UR6][R22.64] ;  /* 0x0000000616167981 */ /* 0x000ee2000c1e1b00 */
[----:B------:R-:W-:Y:S01]  /*0500*/  IMAD.WIDE.U32 R14, R24, 0x8, R14 ;  /* 0x00000008180e7825 */ /* 0x000fe200078e000e */
[----:B---3--:R-:W-:Y:S01]  /*0510*/  DFMA R22, R20, R22, R18 ;  /* 0x000000161416722b */ /* 0x008fe20000000012 */
[----:B------:R-:W-:-:S05]  /*0520*/  IADD3 R21, PT, PT, R27, 0x4, RZ ;  /* 0x000000041b157810 */ /* 0x000fca0007ffe0ff */
[----:B------:R-:W-:Y:S01]  /*0530*/  IMAD.WIDE.U32 R16, R21, 0x8, R16 ;  /* 0x0000000815107825 */ /* 0x000fe200078e0010 */
[----:B------:R2:W-:Y:S04]  /*0540*/  STG.E.64 desc[UR6][R12.64], R22 ;  /* 0x000000160c007986 */ /* 0x0005e8000c101b06 */
[----:B------:R-:W3:Y:S04]  /*0550*/  LDG.E.64 R14, desc[UR6][R14.64] ;  /* 0x000000060e0e7981 */ /* 0x000ee8000c1e1b00 */
[----:B------:R-:W3:Y:S01]  /*0560*/  LDG.E.64 R16, desc[UR6][R16.64] ;  /* 0x0000000610107981 */ /* 0x000ee2000c1e1b00 */
[----:B------:R-:W-:-:S05]  /*0570*/  VIADD R6, R6, 0x8 ;  /* 0x0000000806067836 */ /* 0x000fca0000000000 */
[----:B------:R-:W-:Y:S01]  /*0580*/  ISETP.NE.AND P1, PT, R6, RZ, PT ;  /* 0x000000ff0600720c */ /* 0x000fe20003f25270 */
[----:B------:R-:W-:Y:S01]  /*0590*/  IMAD R7, R3, 0x8, R7 ;  /* 0x0000000803077824 */ /* 0x000fe200078e0207 */
[----:B------:R-:W-:Y:S02]  /*05a0*/  IADD3 R27, PT, PT, R27, 0x8, RZ ;  /* 0x000000081b1b7810 */ /* 0x000fe40007ffe0ff */
[C---:B------:R-:W-:Y:S02]  /*05b0*/  LEA R26, R3.reuse, R26, 0x3 ;  /* 0x0000001a031a7211 */ /* 0x040fe400078e18ff */
[C---:B------:R-:W-:Y:S02]  /*05c0*/  LEA R8, R3.reuse, R8, 0x3 ;  /* 0x0000000803087211 */ /* 0x040fe400078e18ff */
[C---:B------:R-:W-:Y:S02]  /*05d0*/  LEA R10, R3.reuse, R10, 0x3 ;  /* 0x0000000a030a7211 */ /* 0x040fe400078e18ff */
[----:B------:R-:W-:-:S02]  /*05e0*/  LEA R9, R3, R9, 0x3 ;  /* 0x0000000903097211 */ /* 0x000fc400078e18ff */
[C---:B------:R-:W-:Y:S02]  /*05f0*/  LEA R11, R3.reuse, R11, 0x3 ;  /* 0x0000000b030b7211 */ /* 0x040fe400078e18ff */
[C---:B------:R-:W-:Y:S02]  /*0600*/  LEA R24, R3.reuse, R24, 0x3 ;  /* 0x0000001803187211 */ /* 0x040fe400078e18ff */
[----:B------:R-:W-:Y:S01]  /*0610*/  LEA R25, R3, R25, 0x3 ;  /* 0x0000001903197211 */ /* 0x000fe200078e18ff */
[----:B---3--:R-:W-:-:S07]  /*0620*/  DFMA R28, R16, R14, R22 ;  /* 0x0000000e101c722b */ /* 0x008fce0000000016 */
[----:B------:R2:W-:Y:S01]  /*0630*/  STG.E.64 desc[UR6][R12.64], R28 ;  /* 0x0000001c0c007986 */ /* 0x0005e2000c101b06 */
[----:B------:R-:W-:Y:S05]  /*0640*/  @P1 BRA `(.L_x_1) ;  /* 0xfffffff800ec1947 */ /* 0x000fea000383ffff */
.L_x_0:
[----:B------:R-:W-:Y:S05]  /*0650*/  @!P0 EXIT ;  /* 0x000000000000894d */ /* 0x000fea0003800000 */
[----:B------:R-:W-:Y:S02]  /*0660*/  ISETP.GE.U32.AND P0, PT, R2, 0x4, PT ;  /* 0x000000040200780c */ /* 0x000fe40003f06070 */
[----:B------:R-:W-:-:S04]  /*0670*/  LOP3.LUT R10, R0, 0x3, RZ, 0xc0, !PT ;  /* 0x00000003000a7812 */ /* 0x000fc800078ec0ff */
[----:B------:R-:W-:-:S07]  /*0680*/  ISETP.NE.AND P1, PT, R10, RZ, PT ;  /* 0x000000ff0a00720c */ /* 0x000fce0003f25270 */
[----:B------:R-:W-:Y:S06]  /*0690*/  @!P0 BRA `(.L_x_2) ;  /* 0x00000000008c8947 */ /* 0x000fec0003800000 */
[----:B------:R-:W2:Y:S01]  /*06a0*/  LDC.64 R8, c[0x0][0x388] ;  /* 0x0000e200ff087b82 */ /* 0x000ea20000000a00 */
[C---:B------:R-:W-:Y:S01]  /*06b0*/  IADD3 R11, PT, PT, R5.reuse, UR4, RZ ;  /* 0x00000004050b7c10 */ /* 0x040fe2000fffe0ff */
[----:B0-----:R-:W-:-:S06]  /*06c0*/  IMAD R2, R5, R3, R4 ;  /* 0x0000000305027224 */ /* 0x001fcc00078e0204 */
[----:B------:R-:W0:Y:S01]  /*06d0*/  LDC.64 R6, c[0x0][0x390] ;  /* 0x0000e400ff067b82 */ /* 0x000e220000000a00 */
[----:B--2---:R-:W-:-:S05]  /*06e0*/  IMAD.WIDE.U32 R18, R11, 0x8, R8 ;  /* 0x000000080b127825 */ /* 0x004fca00078e0008 */
[----:B------:R-:W2:Y:S01]  /*06f0*/  LDG.E.64 R14, desc[UR6][R18.64] ;  /* 0x00000006120e7981 */ /* 0x000ea2000c1e1b00 */
[----:B0-----:R-:W-:-:S05]  /*0700*/  IMAD.WIDE.U32 R20, R2, 0x8, R6 ;  /* 0x0000000802147825 */ /* 0x001fca00078e0006 */
[----:B------:R-:W2:Y:S01]  /*0710*/  LDG.E.64 R16, desc[UR6][R20.64] ;  /* 0x0000000614107981 */ /* 0x000ea2000c1e1b00 */
[----:B------:R-:W-:Y:S01]  /*0720*/  IADD3 R2, PT, PT, R2, R3, RZ ;  /* 0x0000000302027210 */ /* 0x000fe20007ffe0ff */
[----:B------:R-:W-:-:S04]  /*0730*/  VIADD R23, R11, 0x1 ;  /* 0x000000010b177836 */ /* 0x000fc80000000000 */
[----:B------:R-:W-:-:S04]  /*0740*/  IMAD.WIDE.U32 R22, R23, 0x8, R8 ;  /* 0x0000000817167825 */ /* 0x000fc800078e0008 */
[----:B------:R-:W-:Y:S01]  /*0750*/  IMAD.WIDE.U32 R24, R2, 0x8, R6 ;  /* 0x0000000802187825 */ /* 0x000fe200078e0006 */
[----:B--2--5:R-:W-:-:S07]  /*0760*/  DFMA R28, R14, R16, R28 ;  /* 0x000000100e1c722b */ /* 0x024fce000000001c */
[----:B------:R0:W-:Y:S04]  /*0770*/  STG.E.64 desc[UR6][R12.64], R28 ;  /* 0x0000001c0c007986 */ /* 0x0001e8000c101b06 */
[----:B------:R-:W2:Y:S04]  /*0780*/  LDG.E.64 R14, desc[UR6][R22.64] ;  /* 0x00000006160e7981 */ /* 0x000ea8000c1e1b00 */
[----:B------:R-:W2:Y:S01]  /*0790*/  LDG.E.64 R16, desc[UR6][R24.64] ;  /* 0x0000000618107981 */ /* 0x000ea2000c1e1b00 */
[----:B------:R-:W-:Y:S02]  /*07a0*/  IADD3 R2, PT, PT, R2, R3, RZ ;  /* 0x0000000302027210 */ /* 0x000fe40007ffe0ff */
[----:B------:R-:W-:-:S03]  /*07b0*/  IADD3 R27, PT, PT, R11, 0x2, RZ ;  /* 0x000000020b1b7810 */ /* 0x000fc60007ffe0ff */
[----:B------:R-:W-:-:S04]  /*07c0*/  IMAD.WIDE.U32 R18, R2, 0x8, R6 ;  /* 0x0000000802127825 */ /* 0x000fc800078e0006 */
[----:B------:R-:W-:Y:S01]  /*07d0*/  IMAD.WIDE.U32 R20, R27, 0x8, R8 ;  /* 0x000000081b147825 */ /* 0x000fe200078e0008 */
[----:B--2---:R-:W-:-:S07]  /*07e0*/  DFMA R14, R14, R16, R28 ;  /* 0x000000100e0e722b */ /* 0x004fce000000001c */
[----:B------:R3:W-:Y:S04]  /*07f0*/  STG.E.64 desc[UR6][R12.64], R14 ;  /* 0x0000000e0c007986 */ /* 0x0007e8000c101b06 */
[----:B------:R-:W2:Y:S04]  /*0800*/  LDG.E.64 R16, desc[UR6][R20.64] ;  /* 0x0000000614107981 */ /* 0x000ea8000c1e1b00 */
[----:B------:R-:W2:Y:S01]  /*0810*/  LDG.E.64 R18, desc[UR6][R18.64] ;  /* 0x0000000612127981 */ /* 0x000ea2000c1e1b00 */
[----:B------:R-:W-:Y:S02]  /*0820*/  IADD3 R11, PT, PT, R11, 0x3, RZ ;  /* 0x000000030b0b7810 */ /* 0x000fe40007ffe0ff */
[----:B------:R-:W-:-:S03]  /*0830*/  IADD3 R23, PT, PT, R2, R3, RZ ;  /* 0x0000000302177210 */ /* 0x000fc60007ffe0ff */
[----:B------:R-:W-:-:S04]  /*0840*/  IMAD.WIDE.U32 R8, R11, 0x8, R8 ;  /* 0x000000080b087825 */ /* 0x000fc800078e0008 */
[----:B------:R-:W-:Y:S01]  /*0850*/  IMAD.WIDE.U32 R6, R23, 0x8, R6 ;  /* 0x0000000817067825 */ /* 0x000fe200078e0006 */
[----:B--2---:R-:W-:-:S07]  /*0860*/  DFMA R16, R16, R18, R14 ;  /* 0x000000121010722b */ /* 0x004fce000000000e */
[----:B------:R3:W-:Y:S04]  /*0870*/  STG.E.64 desc[UR6][R12.64], R16 ;  /* 0x000000100c007986 */ /* 0x0007e8000c101b06 */
[----:B------:R-:W0:Y:S04]  /*0880*/  LDG.E.64 R8, desc[UR6][R8.64] ;  /* 0x0000000608087981 */ /* 0x000e28000c1e1b00 */
[----:B------:R-:W0:Y:S01]  /*0890*/  LDG.E.64 R6, desc[UR6][R6.64] ;  /* 0x0000000606067981 */ /* 0x000e22000c1e1b00 */
[----:B------:R-:W-:Y:S01]  /*08a0*/  VIADD R5, R5, 0x4 ;  /* 0x0000000405057836 */ /* 0x000fe20000000000 */
[----:B0-----:R-:W-:-:S07]  /*08b0*/  DFMA R28, R8, R6, R16 ;  /* 0x00000006081c722b */ /* 0x001fce0000000010 */
[----:B------:R3:W-:Y:S04]  /*08c0*/  STG.E.64 desc[UR6][R12.64], R28 ;  /* 0x0000001c0c007986 */ /* 0x0007e8000c101b06 */
.L_x_2:
[----:B------:R-:W-:Y:S05]  /*08d0*/  @!P1 EXIT ;  /* 0x000000000000994d */ /* 0x000fea0003800000 */
[----:B------:R-:W-:Y:S02]  /*08e0*/  ISETP.NE.AND P0, PT, R10, 0x1, PT ;  /* 0x000000010a00780c */ /* 0x000fe40003f05270 */
[----:B------:R-:W-:-:S04]  /*08f0*/  LOP3.LUT R0, R0, 0x1, RZ, 0xc0, !PT ;  /* 0x0000000100007812 */ /* 0x000fc800078ec0ff */
[----:B------:R-:W-:-:S07]  /*0900*/  ISETP.NE.U32.AND P1, PT, R0, 0x1, PT ;  /* 0x000000010000780c */ /* 0x000fce0003f25070 */
[----:B------:R-:W-:Y:S06]  /*0910*/  @!P0 BRA `(.L_x_3) ;  /* 0x00000000004c8947 */ /* 0x000fec0003800000 */
[----:B------:R-:W3:Y:S01]  /*0920*/  LDC.64 R6, c[0x0][0x390] ;  /* 0x0000e400ff067b82 */ /* 0x000ee20000000a00 */
[C---:B--2---:R-:W-:Y:S01]  /*0930*/  IADD3 R19, PT, PT, R5.reuse, UR4, RZ ;  /* 0x0000000405137c10 */ /* 0x044fe2000fffe0ff */
[----:B0-----:R-:W-:-:S06]  /*0940*/  IMAD R0, R5, R3, R4 ;  /* 0x0000000305007224 */ /* 0x001fcc00078e0204 */
[----:B------:R-:W0:Y:S01]  /*0950*/  LDC.64 R8, c[0x0][0x388] ;  /* 0x0000e200ff087b82 */ /* 0x000e220000000a00 */
[----:B---3--:R-:W-:-:S06]  /*0960*/  IMAD.WIDE.U32 R14, R0, 0x8, R6 ;  /* 0x00000008000e7825 */ /* 0x008fcc00078e0006 */
[----:B------:R-:W2:Y:S01]  /*0970*/  LDG.E.64 R14, desc[UR6][R14.64] ;  /* 0x000000060e0e7981 */ /* 0x000ea2000c1e1b00 */
[----:B0-----:R-:W-:-:S05]  /*0980*/  IMAD.WIDE.U32 R16, R19, 0x8, R8 ;  /* 0x0000000813107825 */ /* 0x001fca00078e0008 */
[----:B------:R-:W2:Y:S01]  /*0990*/  LDG.E.64 R10, desc[UR6][R16.64] ;  /* 0x00000006100a7981 */ /* 0x000ea2000c1e1b00 */
[----:B------:R-:W-:Y:S02]  /*09a0*/  IADD3 R21, PT, PT, R0, R3, RZ ;  /* 0x0000000300157210 */ /* 0x000fe40007ffe0ff */
[----:B------:R-:W-:-:S03]  /*09b0*/  IADD3 R19, PT, PT, R19, 0x1, RZ ;  /* 0x0000000113137810 */ /* 0x000fc60007ffe0ff */
[----:B------:R-:W-:-:S04]  /*09c0*/  IMAD.WIDE.U32 R6, R21, 0x8, R6 ;  /* 0x0000000815067825 */ /* 0x000fc800078e0006 */
[----:B------:R-:W-:Y:S01]  /*09d0*/  IMAD.WIDE.U32 R8, R19, 0x8, R8 ;  /* 0x0000000813087825 */ /* 0x000fe200078e0008 */
[----:B--2--5:R-:W-:-:S07]  /*09e0*/  DFMA R10, R10, R14, R28 ;  /* 0x0000000e0a0a722b */ /* 0x024fce000000001c */
[----:B------:R4:W-:Y:S04]  /*09f0*/  STG.E.64 desc[UR6][R12.64], R10 ;  /* 0x0000000a0c007986 */ /* 0x0009e8000c101b06 */
[----:B------:R-:W2:Y:S04]  /*0a00*/  LDG.E.64 R28, desc[UR6][R8.64] ;  /* 0x00000006081c7981 */ /* 0x000ea8000c1e1b00 */
[----:B------:R-:W2:Y:S01]  /*0a10*/  LDG.E.64 R6, desc[UR6][R6.64] ;  /* 0x0000000606067981 */ /* 0x000ea2000c1e1b00 */
[----:B------:R-:W-:Y:S01]  /*0a20*/  IADD3 R5, PT, PT, R5, 0x2, RZ ;  /* 0x0000000205057810 */ /* 0x000fe20007ffe0ff */
[----:B--2---:R-:W-:-:S07]  /*0a30*/  DFMA R28, R28, R6, R10 ;  /* 0x000000061c1c722b */ /* 0x004fce000000000a */
[----:B------:R4:W-:Y:S04]  /*0a40*/  STG.E.64 desc[UR6][R12.64], R28 ;  /* 0x0000001c0c007986 */ /* 0x0009e8000c101b06 */
.L_x_3:
[----:B------:R-:W-:Y:S05]  /*0a50*/  @P1 EXIT ;  /* 0x000000000000194d */ /* 0x000fea0003800000 */
[----:B------:R-:W1:Y:S01]  /*0a60*/  LDC.64 R6, c[0x0][0x388] ;  /* 0x0000e200ff067b82 */ /* 0x000e620000000a00 */
[----:B----4-:R-:W-:Y:S01]  /*0a70*/  IADD3 R11, PT, PT, R5, UR4, RZ ;  /* 0x00000004050b7c10 */ /* 0x010fe2000fffe0ff */
[----:B0-----:R-:W-:-:S06]  /*0a80*/  IMAD R5, R3, R5, R4 ;  /* 0x0000000503057224 */ /* 0x001fcc00078e0204 */
[----:B------:R-:W0:Y:S01]  /*0a90*/  LDC.64 R8, c[0x0][0x390] ;  /* 0x0000e400ff087b82 */ /* 0x000e220000000a00 */
[----:B-1----:R-:W-:-:S06]  /*0aa0*/  IMAD.WIDE.U32 R2, R11, 0x8, R6 ;  /* 0x000000080b027825 */ /* 0x002fcc00078e0006 */
[----:B------:R-:W2:Y:S01]  /*0ab0*/  LDG.E.64 R2, desc[UR6][R2.64] ;  /* 0x0000000602027981 */ /* 0x000ea2000c1e1b00 */
[----:B0-----:R-:W-:-:S06]  /*0ac0*/  IMAD.WIDE.U32 R4, R5, 0x8, R8 ;  /* 0x0000000805047825 */ /* 0x001fcc00078e0008 */
[----:B------:R-:W2:Y:S02]  /*0ad0*/  LDG.E.64 R4, desc[UR6][R4.64] ;  /* 0x0000000604047981 */ /* 0x000ea4000c1e1b00 */
[----:B--23-5:R-:W-:-:S07]  /*0ae0*/  DFMA R28, R2, R4, R28 ;  /* 0x00000004021c722b */ /* 0x02cfce000000001c */
[----:B------:R-:W-:Y:S01]  /*0af0*/  STG.E.64 desc[UR6][R12.64], R28 ;  /* 0x0000001c0c007986 */ /* 0x000fe2000c101b06 */
[----:B------:R-:W-:Y:S05]  /*0b00*/  EXIT ;  /* 0x000000000000794d */ /* 0x000fea0003800000 */
.L_x_4:
[----:B------:R-:W-:-:S00]  /*0b10*/  BRA `(.L_x_4) ;  /* 0xfffffffc00fc7947 */ /* 0x000fc0000383ffff */
[----:B------:R-:W-:-:S00]  /*0b20*/  NOP ;  /* 0x0000000000007918 */ /* 0x000fc00000000000 */
        /* <DEDUP_REMOVED lines=13> */
.L_x_5:


//--------------------- .nv.shared.reserved.0     --------------------------
	.section	.nv.shared.reserved.0,"aw",@nobits
	.weak		__nv_reservedSMEM_offset_0_alias
	.size		__nv_reservedSMEM_offset_0_alias, 0, 64
	.other		__nv_reservedSMEM_offset_0_alias,@"STO_CUDA_RESERVED_SHARED STV_DEFAULT"
__nv_reservedSMEM_offset_0_alias:
	.zero		0
	.zero		64


//--------------------- .nv.constant0._Z9GPUmatmuliPdS_S_ --------------------------
	.section	.nv.constant0._Z9GPUmatmuliPdS_S_,"a",@progbits
	.sectionflags	@""
	.align	4
.nv.constant0._Z9GPUmatmuliPdS_S_:
	.zero		928


//--------------------- SYMBOLS --------------------------

	.type		.nv.reservedSmem.offset0,@object
	.size		.nv.reservedSmem.offset0,0x4
